//
// Generated by NVIDIA NVVM Compiler
//
// Compiler Build ID: CL-36424714
// Cuda compilation tools, release 13.0, V13.0.88
// Based on NVVM 20.0.0
//

.version 9.0
.target sm_100
.address_size 64

	// .globl	_Z5hellov
.extern .func  (.param .b32 func_retval0) vprintf
(
	.param .b64 vprintf_param_0,
	.param .b64 vprintf_param_1
)
;
.global .align 1 .b8 $str[40] = {104, 101, 108, 108, 111, 32, 119, 111, 114, 108, 100, 33, 32, 73, 32, 97, 109, 32, 97, 32, 116, 104, 114, 101, 97, 100, 32, 105, 110, 32, 98, 108, 111, 99, 107, 32, 37, 100, 10};

.visible .entry _Z5hellov()
{
	.local .align 8 .b8 	__local_depot0[8];
	.reg .b64 	%SP;
	.reg .b64 	%SPL;
	.reg .b32 	%r<4>;
	.reg .b64 	%rd<5>;

	mov.u64 	%SPL, __local_depot0;
	cvta.local.u64 	%SP, %SPL;
	add.u64 	%rd1, %SP, 0;
	add.u64 	%rd2, %SPL, 0;
	mov.u32 	%r1, %ctaid.x;
	st.local.u32 	[%rd2], %r1;
	mov.u64 	%rd3, $str;
	cvta.global.u64 	%rd4, %rd3;
	{ // callseq 0, 0
	.param .b64 param0;
	st.param.b64 	[param0], %rd4;
	.param .b64 param1;
	st.param.b64 	[param1], %rd1;
	.param .b32 retval0;
	call.uni (retval0), 
	vprintf, 
	(
	param0, 
	param1
	);
	ld.param.b32 	%r2, [retval0];
	} // callseq 0
	ret;

}


// ===== COMPILED SASS (sm_100) =====

	.target	sm_100

	.elftype	@"ET_EXEC"


//--------------------- .note.nv.tkinfo           --------------------------
	.section	.note.nv.tkinfo,"",@"SHT_NOTE"
	.sectionflags	@"SHF_NOTE_NV_TKINFO"
	.tkinfo
        /*0018*/ 	.word	0x00000002
        /*0030*/ 	.string	""
        /*0030*/ 	.string	"ptxas"
        /*0030*/ 	.string	"Cuda compilation tools, release 13.0, V13.0.88"
        /*0030*/ 	.string	"Build cuda_13.0.r13.0/compiler.36424714_0"
        /*0030*/ 	.string	"-arch sm_100 -m 64 "



//--------------------- .note.nv.cuinfo           --------------------------
	.section	.note.nv.cuinfo,"",@"SHT_NOTE"
	.sectionflags	@"SHF_NOTE_NV_CUINFO"
        /*0018*/ 	.short	0x0002
        /*001a*/ 	.short	0x0064
        /*001c*/ 	.short	0x0082
	.zero		2


//--------------------- .nv.info                  --------------------------
	.section	.nv.info,"",@"SHT_CUDA_INFO"
	.align	4


	//----- nvinfo : EIATTR_REGCOUNT
	.align		4
        /*0000*/ 	.byte	0x04, 0x2f
        /*0002*/ 	.short	(.L_2 - .L_1)
	.align		4
.L_1:
        /*0004*/ 	.word	index@(_Z5hellov)
        /*0008*/ 	.word	0x00000018


	//----- nvinfo : EIATTR_FRAME_SIZE
	.align		4
.L_2:
        /*000c*/ 	.byte	0x04, 0x11
        /*000e*/ 	.short	(.L_4 - .L_3)
	.align		4
.L_3:
        /*0010*/ 	.word	index@(_Z5hellov)
        /*0014*/ 	.word	0x00000008


	//----- nvinfo : EIATTR_MIN_STACK_SIZE
	.align		4
.L_4:
        /*0018*/ 	.byte	0x04, 0x12
        /*001a*/ 	.short	(.L_6 - .L_5)
	.align		4
.L_5:
        /*001c*/ 	.word	index@(_Z5hellov)
        /*0020*/ 	.word	0x00000008
.L_6:


//--------------------- .nv.compat                --------------------------
	.section	.nv.compat,"",@"SHT_CUDA_COMPAT_INFO"
	.align	4
        /*0000*/ 	.byte	0x02, 0x09, 0x00, 0x00, 0x02, 0x02, 0x01, 0x00, 0x02, 0x05, 0x05, 0x00, 0x03, 0x07, 0x01, 0x01
        /*0010*/ 	.byte	0x02, 0x03, 0x00, 0x00, 0x02, 0x06, 0x01, 0x00, 0x04, 0x0b, 0x08, 0x00, 0x09, 0x00, 0x00, 0x00
        /*0020*/ 	.byte	0x00, 0x00, 0x00, 0x00


//--------------------- .nv.info._Z5hellov        --------------------------
	.section	.nv.info._Z5hellov,"",@"SHT_CUDA_INFO"
	.sectionflags	@""
	.align	4


	//----- nvinfo : EIATTR_CUDA_API_VERSION
	.align		4
        /*0000*/ 	.byte	0x04, 0x37
        /*0002*/ 	.short	(.L_8 - .L_7)
.L_7:
        /*0004*/ 	.word	0x00000082


	//----- nvinfo : EIATTR_SPARSE_MMA_MASK
	.align		4
.L_8:
        /*0008*/ 	.byte	0x03, 0x50
        /*000a*/ 	.short	0x0000


	//----- nvinfo : EIATTR_MAXREG_COUNT
	.align		4
        /*000c*/ 	.byte	0x03, 0x1b
        /*000e*/ 	.short	0x00ff


	//----- nvinfo : EIATTR_EXTERNS
	.align		4
        /*0010*/ 	.byte	0x04, 0x0f
        /*0012*/ 	.short	(.L_10 - .L_9)


	//   ....[0]....
	.align		4
.L_9:
        /*0014*/ 	.word	index@(vprintf)


	//----- nvinfo : EIATTR_MERCURY_ISA_VERSION
	.align		4
.L_10:
        /*0018*/ 	.byte	0x03, 0x5f
        /*001a*/ 	.short	0x0101


	//----- nvinfo : EIATTR_VRC_CTA_INIT_COUNT
	.align		4
        /*001c*/ 	.byte	0x02, 0x4a
	.zero		1
	.zero		1


	//----- nvinfo : EIATTR_SYSCALL_OFFSETS
	.align		4
        /*0020*/ 	.byte	0x04, 0x46
        /*0022*/ 	.short	(.L_12 - .L_11)


	//   ....[0]....
.L_11:
        /*0024*/ 	.word	0x000000e0


	//----- nvinfo : EIATTR_EXIT_INSTR_OFFSETS
	.align		4
.L_12:
        /*0028*/ 	.byte	0x04, 0x1c
        /*002a*/ 	.short	(.L_14 - .L_13)


	//   ....[0]....
.L_13:
        /*002c*/ 	.word	0x000000f0


	//----- nvinfo : EIATTR_SW_WAR
	.align		4
.L_14:
        /*0030*/ 	.byte	0x04, 0x36
        /*0032*/ 	.short	(.L_16 - .L_15)
.L_15:
        /*0034*/ 	.word	0x00000008
.L_16:


//--------------------- .nv.callgraph             --------------------------
	.section	.nv.callgraph,"",@"SHT_CUDA_CALLGRAPH"
	.align	4
	.sectionentsize	8
	.align		4
        /*0000*/ 	.word	0x00000000
	.align		4
        /*0004*/ 	.word	0xffffffff
	.align		4
        /*0008*/ 	.word	index@(_Z5hellov)
	.align		4
        /*000c*/ 	.word	index@(vprintf)
	.align		4
        /*0010*/ 	.word	0x00000000
	.align		4
        /*0014*/ 	.word	0xfffffffe
	.align		4
        /*0018*/ 	.word	0x00000000
	.align		4
        /*001c*/ 	.word	0xfffffffd
	.align		4
        /*0020*/ 	.word	0x00000000
	.align		4
        /*0024*/ 	.word	0xfffffffc


//--------------------- .nv.constant4             --------------------------
	.section	.nv.constant4,"a",@progbits
	.align	8
	.align		8
.nv.constant4:
        /*0000*/ 	.dword	vprintf
	.align		8
        /*0008*/ 	.dword	$str


//--------------------- .text._Z5hellov           --------------------------
	.section	.text._Z5hellov,"ax",@progbits
	.align	128
        .global         _Z5hellov
        .type           _Z5hellov,@function
        .size           _Z5hellov,(.L_x_2 - _Z5hellov)
        .other          _Z5hellov,@"STO_CUDA_ENTRY STV_DEFAULT"
_Z5hellov:
.text._Z5hellov:
[----:B------:R-:W0:Y:S01]  /*0000*/  LDC R1, c[0x0][0x37c] ;  /* 0x0000df00ff017b82 */ /* 0x000e220000000800 */
[----:B------:R-:W1:Y:S01]  /*0010*/  S2R R8, SR_CTAID.X ;  /* 0x0000000000087919 */ /* 0x000e620000002500 */
[----:B0-----:R-:W-:Y:S01]  /*0020*/  VIADD R1, R1, 0xfffffff8 ;  /* 0xfffffff801017836 */ /* 0x001fe20000000000 */
[----:B------:R-:W-:Y:S01]  /*0030*/  MOV R0, 0x0 ;  /* 0x0000000000007802 */ /* 0x000fe20000000f00 */
[----:B------:R-:W0:Y:S04]  /*0040*/  LDCU UR4, c[0x0][0x2f8] ;  /* 0x00005f00ff0477ac */ /* 0x000e280008000800 */
[----:B------:R2:W3:Y:S01]  /*0050*/  LDC.64 R2, c[0x4][R0] ;  /* 0x0100000000027b82 */ /* 0x0004e20000000a00 */
[----:B------:R-:W4:Y:S01]  /*0060*/  LDCU.64 UR6, c[0x4][0x8] ;  /* 0x01000100ff0677ac */ /* 0x000f220008000a00 */
[----:B------:R-:W5:Y:S01]  /*0070*/  LDCU UR5, c[0x0][0x2fc] ;  /* 0x00005f80ff0577ac */ /* 0x000f620008000800 */
[----:B0-----:R-:W-:Y:S01]  /*0080*/  IADD3 R6, P0, PT, R1, UR4, RZ ;  /* 0x0000000401067c10 */ /* 0x001fe2000ff1e0ff */
[----:B----4-:R-:W-:Y:S01]  /*0090*/  IMAD.U32 R4, RZ, RZ, UR6 ;  /* 0x00000006ff047e24 */ /* 0x010fe2000f8e00ff */
[----:B------:R-:W-:-:S03]  /*00a0*/  MOV R5, UR7 ;  /* 0x0000000700057c02 */ /* 0x000fc60008000f00 */
[----:B-----5:R-:W-:Y:S01]  /*00b0*/  IMAD.X R7, RZ, RZ, UR5, P0 ;  /* 0x00000005ff077e24 */ /* 0x020fe200080e06ff */
[----:B-1----:R2:W-:Y:S07]  /*00c0*/  STL [R1], R8 ;  /* 0x0000000801007387 */ /* 0x0025ee0000100800 */
[----:B------:R-:W-:-:S07]  /*00d0*/  LEPC R20, `(.L_x_0) ;  /* 0x000000001014794e */ /* 0x000fce0000000000 */
[----:B--23--:R-:W-:Y:S05]  /*00e0*/  CALL.ABS.NOINC R2 ;  /* 0x0000000002007343 */ /* 0x00cfea0003c00000 */
.L_x_0:
[----:B------:R-:W-:Y:S05]  /*00f0*/  EXIT ;  /* 0x000000000000794d */ /* 0x000fea0003800000 */
.L_x_1:
[----:B------:R-:W-:-:S00]  /*0100*/  BRA `(.L_x_1) ;  /* 0xfffffffc00fc7947 */ /* 0x000fc0000383ffff */
[----:B------:R-:W-:-:S00]  /*0110*/  NOP ;  /* 0x0000000000007918 */ /* 0x000fc00000000000 */
        /* <DEDUP_REMOVED lines=14> */
.L_x_2:


//--------------------- .nv.global.init           --------------------------
	.section	.nv.global.init,"aw",@progbits
.nv.global.init:
	.type		$str,@object
	.size		$str,(.L_0 - $str)
$str:
        /*0000*/ 	.byte	0x68, 0x65, 0x6c, 0x6c, 0x6f, 0x20, 0x77, 0x6f, 0x72, 0x6c, 0x64, 0x21, 0x20, 0x49, 0x20, 0x61
        /*0010*/ 	.byte	0x6d, 0x20, 0x61, 0x20, 0x74, 0x68, 0x72, 0x65, 0x61, 0x64, 0x20, 0x69, 0x6e, 0x20, 0x62, 0x6c
        /*0020*/ 	.byte	0x6f, 0x63, 0x6b, 0x20, 0x25, 0x64, 0x0a, 0x00
.L_0:


//--------------------- .nv.shared.reserved.0     --------------------------
	.section	.nv.shared.reserved.0,"aw",@nobits
	.weak		__nv_reservedSMEM_offset_0_alias
	.size		__nv_reservedSMEM_offset_0_alias, 0, 64
	.other		__nv_reservedSMEM_offset_0_alias,@"STO_CUDA_RESERVED_SHARED STV_DEFAULT"
__nv_reservedSMEM_offset_0_alias:
	.zero		0
	.zero		64


//--------------------- .nv.constant0._Z5hellov   --------------------------
	.section	.nv.constant0._Z5hellov,"a",@progbits
	.sectionflags	@""
	.align	4
.nv.constant0._Z5hellov:
	.zero		896


//--------------------- SYMBOLS --------------------------

	.type		.nv.reservedSmem.offset0,@object
	.size		.nv.reservedSmem.offset0,0x4
	.type		vprintf,@function
